//
// Generated by NVIDIA NVVM Compiler
//
// Compiler Build ID: CL-36424714
// Cuda compilation tools, release 13.0, V13.0.88
// Based on NVVM 20.0.0
//

.version 9.0
.target sm_100
.address_size 64

	// .globl	_Z17merge_path_kernelPKjiS0_iPj

.visible .entry _Z17merge_path_kernelPKjiS0_iPj(
	.param .u64 .ptr .align 1 _Z17merge_path_kernelPKjiS0_iPj_param_0,
	.param .u32 _Z17merge_path_kernelPKjiS0_iPj_param_1,
	.param .u64 .ptr .align 1 _Z17merge_path_kernelPKjiS0_iPj_param_2,
	.param .u32 _Z17merge_path_kernelPKjiS0_iPj_param_3,
	.param .u64 .ptr .align 1 _Z17merge_path_kernelPKjiS0_iPj_param_4
)
{
	.reg .pred 	%p<45>;
	.reg .b32 	%r<197>;
	.reg .b64 	%rd<68>;

	ld.param.u64 	%rd6, [_Z17merge_path_kernelPKjiS0_iPj_param_0];
	ld.param.u32 	%r116, [_Z17merge_path_kernelPKjiS0_iPj_param_1];
	ld.param.u64 	%rd7, [_Z17merge_path_kernelPKjiS0_iPj_param_2];
	ld.param.u32 	%r117, [_Z17merge_path_kernelPKjiS0_iPj_param_3];
	ld.param.u64 	%rd8, [_Z17merge_path_kernelPKjiS0_iPj_param_4];
	cvta.to.global.u64 	%rd1, %rd8;
	cvta.to.global.u64 	%rd2, %rd7;
	cvta.to.global.u64 	%rd3, %rd6;
	mov.u32 	%r118, %nctaid.x;
	mov.u32 	%r119, %ntid.x;
	mul.lo.s32 	%r1, %r118, %r119;
	mov.u32 	%r120, %ctaid.x;
	mov.u32 	%r121, %tid.x;
	mad.lo.s32 	%r2, %r120, %r119, %r121;
	add.s32 	%r3, %r117, %r116;
	setp.eq.s32 	%p1, %r1, 0;
	setp.ge.s32 	%p2, %r2, %r1;
	or.pred  	%p3, %p1, %p2;
	@%p3 bra 	$L__BB0_68;
	add.s32 	%r122, %r1, %r3;
	add.s32 	%r123, %r122, -1;
	div.s32 	%r4, %r123, %r1;
	mul.lo.s32 	%r5, %r4, %r2;
	setp.ge.s32 	%p4, %r5, %r3;
	@%p4 bra 	$L__BB0_68;
	add.s32 	%r124, %r5, %r4;
	min.s32 	%r6, %r124, %r3;
	sub.s32 	%r125, %r5, %r117;
	max.s32 	%r176, %r125, 0;
	min.s32 	%r147, %r5, %r116;
	setp.gt.s32 	%p5, %r176, %r147;
	@%p5 bra 	$L__BB0_14;
	mov.u32 	%r148, %r176;
$L__BB0_4:
	add.s32 	%r127, %r147, %r148;
	shr.u32 	%r176, %r127, 1;
	sub.s32 	%r12, %r5, %r176;
	setp.lt.u32 	%p6, %r127, 2;
	mov.b32 	%r149, 0;
	@%p6 bra 	$L__BB0_6;
	add.s32 	%r128, %r176, -1;
	mul.wide.u32 	%rd9, %r128, 4;
	add.s64 	%rd10, %rd3, %rd9;
	ld.global.nc.u32 	%r149, [%rd10];
$L__BB0_6:
	setp.ge.s32 	%p7, %r176, %r116;
	mov.b32 	%r150, -1;
	@%p7 bra 	$L__BB0_8;
	mul.wide.u32 	%rd11, %r176, 4;
	add.s64 	%rd12, %rd3, %rd11;
	ld.global.nc.u32 	%r150, [%rd12];
$L__BB0_8:
	setp.lt.s32 	%p8, %r12, 1;
	mov.b32 	%r151, 0;
	@%p8 bra 	$L__BB0_10;
	add.s32 	%r131, %r12, -1;
	mul.wide.u32 	%rd13, %r131, 4;
	add.s64 	%rd14, %rd2, %rd13;
	ld.global.nc.u32 	%r151, [%rd14];
$L__BB0_10:
	setp.ge.s32 	%p9, %r12, %r117;
	mov.b32 	%r152, -1;
	@%p9 bra 	$L__BB0_12;
	mul.wide.s32 	%rd15, %r12, 4;
	add.s64 	%rd16, %rd2, %rd15;
	ld.global.nc.u32 	%r152, [%rd16];
$L__BB0_12:
	setp.le.u32 	%p10, %r149, %r152;
	setp.lt.u32 	%p11, %r151, %r150;
	and.pred  	%p12, %p10, %p11;
	@%p12 bra 	$L__BB0_14;
	setp.gt.u32 	%p13, %r149, %r152;
	add.s32 	%r133, %r176, -1;
	add.s32 	%r134, %r176, 1;
	selp.b32 	%r148, %r148, %r134, %p13;
	selp.b32 	%r147, %r133, %r147, %p13;
	setp.le.s32 	%p14, %r148, %r147;
	mov.u32 	%r176, %r148;
	@%p14 bra 	$L__BB0_4;
$L__BB0_14:
	sub.s32 	%r175, %r5, %r176;
	sub.s32 	%r135, %r6, %r117;
	max.s32 	%r160, %r135, 0;
	min.s32 	%r154, %r6, %r116;
	setp.gt.s32 	%p15, %r160, %r154;
	@%p15 bra 	$L__BB0_26;
	mov.u32 	%r155, %r160;
$L__BB0_16:
	add.s32 	%r137, %r154, %r155;
	shr.u32 	%r160, %r137, 1;
	sub.s32 	%r30, %r6, %r160;
	setp.lt.u32 	%p16, %r137, 2;
	mov.b32 	%r156, 0;
	@%p16 bra 	$L__BB0_18;
	add.s32 	%r138, %r160, -1;
	mul.wide.u32 	%rd17, %r138, 4;
	add.s64 	%rd18, %rd3, %rd17;
	ld.global.nc.u32 	%r156, [%rd18];
$L__BB0_18:
	setp.ge.s32 	%p17, %r160, %r116;
	mov.b32 	%r157, -1;
	@%p17 bra 	$L__BB0_20;
	mul.wide.u32 	%rd19, %r160, 4;
	add.s64 	%rd20, %rd3, %rd19;
	ld.global.nc.u32 	%r157, [%rd20];
$L__BB0_20:
	setp.lt.s32 	%p18, %r30, 1;
	mov.b32 	%r158, 0;
	@%p18 bra 	$L__BB0_22;
	add.s32 	%r141, %r30, -1;
	mul.wide.u32 	%rd21, %r141, 4;
	add.s64 	%rd22, %rd2, %rd21;
	ld.global.nc.u32 	%r158, [%rd22];
$L__BB0_22:
	setp.ge.s32 	%p19, %r30, %r117;
	mov.b32 	%r159, -1;
	@%p19 bra 	$L__BB0_24;
	mul.wide.s32 	%rd23, %r30, 4;
	add.s64 	%rd24, %rd2, %rd23;
	ld.global.nc.u32 	%r159, [%rd24];
$L__BB0_24:
	setp.le.u32 	%p20, %r156, %r159;
	setp.lt.u32 	%p21, %r158, %r157;
	and.pred  	%p22, %p20, %p21;
	@%p22 bra 	$L__BB0_26;
	setp.gt.u32 	%p23, %r156, %r159;
	add.s32 	%r143, %r160, -1;
	add.s32 	%r144, %r160, 1;
	selp.b32 	%r155, %r155, %r144, %p23;
	selp.b32 	%r154, %r143, %r154, %p23;
	setp.le.s32 	%p24, %r155, %r154;
	mov.u32 	%r160, %r155;
	@%p24 bra 	$L__BB0_16;
$L__BB0_26:
	sub.s32 	%r42, %r6, %r160;
	setp.ge.s32 	%p25, %r5, %r6;
	@%p25 bra 	$L__BB0_68;
	sub.s32 	%r145, %r6, %r5;
	and.b32  	%r43, %r145, 3;
	setp.eq.s32 	%p26, %r43, 0;
	mov.u32 	%r174, %r5;
	@%p26 bra 	$L__BB0_37;
	neg.s32 	%r161, %r43;
	mov.u32 	%r162, %r5;
$L__BB0_29:
	.pragma "nounroll";
	setp.lt.s32 	%p27, %r176, %r160;
	@%p27 bra 	$L__BB0_32;
	mul.wide.s32 	%rd25, %r175, 4;
	add.s64 	%rd26, %rd2, %rd25;
	ld.global.nc.u32 	%r166, [%rd26];
$L__BB0_31:
	add.s32 	%r175, %r175, 1;
	mov.u32 	%r169, %r166;
	bra.uni 	$L__BB0_36;
$L__BB0_32:
	setp.lt.s32 	%p28, %r175, %r42;
	@%p28 bra 	$L__BB0_34;
	mul.wide.u32 	%rd27, %r176, 4;
	add.s64 	%rd28, %rd3, %rd27;
	ld.global.nc.u32 	%r169, [%rd28];
	bra.uni 	$L__BB0_35;
$L__BB0_34:
	mul.wide.u32 	%rd29, %r176, 4;
	add.s64 	%rd30, %rd3, %rd29;
	ld.global.nc.u32 	%r169, [%rd30];
	mul.wide.s32 	%rd31, %r175, 4;
	add.s64 	%rd32, %rd2, %rd31;
	ld.global.nc.u32 	%r166, [%rd32];
	setp.gt.u32 	%p29, %r169, %r166;
	@%p29 bra 	$L__BB0_31;
$L__BB0_35:
	add.s32 	%r176, %r176, 1;
$L__BB0_36:
	add.s32 	%r174, %r162, 1;
	mul.wide.s32 	%rd33, %r162, 4;
	add.s64 	%rd34, %rd1, %rd33;
	st.global.u32 	[%rd34], %r169;
	add.s32 	%r161, %r161, 1;
	setp.ne.s32 	%p30, %r161, 0;
	mov.u32 	%r162, %r174;
	@%p30 bra 	$L__BB0_29;
$L__BB0_37:
	sub.s32 	%r146, %r5, %r6;
	setp.gt.u32 	%p31, %r146, -4;
	@%p31 bra 	$L__BB0_68;
	sub.s32 	%r173, %r174, %r6;
	add.s64 	%rd4, %rd1, 8;
$L__BB0_39:
	setp.lt.s32 	%p32, %r176, %r160;
	@%p32 bra 	$L__BB0_42;
	mul.wide.s32 	%rd35, %r175, 4;
	add.s64 	%rd36, %rd2, %rd35;
	ld.global.nc.u32 	%r178, [%rd36];
$L__BB0_41:
	add.s32 	%r175, %r175, 1;
	mov.u32 	%r181, %r178;
	bra.uni 	$L__BB0_46;
$L__BB0_42:
	setp.lt.s32 	%p33, %r175, %r42;
	@%p33 bra 	$L__BB0_44;
	mul.wide.u32 	%rd37, %r176, 4;
	add.s64 	%rd38, %rd3, %rd37;
	ld.global.nc.u32 	%r181, [%rd38];
	bra.uni 	$L__BB0_45;
$L__BB0_44:
	mul.wide.u32 	%rd39, %r176, 4;
	add.s64 	%rd40, %rd3, %rd39;
	ld.global.nc.u32 	%r181, [%rd40];
	mul.wide.s32 	%rd41, %r175, 4;
	add.s64 	%rd42, %rd2, %rd41;
	ld.global.nc.u32 	%r178, [%rd42];
	setp.gt.u32 	%p34, %r181, %r178;
	@%p34 bra 	$L__BB0_41;
$L__BB0_45:
	add.s32 	%r176, %r176, 1;
$L__BB0_46:
	mul.wide.s32 	%rd43, %r174, 4;
	add.s64 	%rd5, %rd4, %rd43;
	st.global.u32 	[%rd5+-8], %r181;
	setp.lt.s32 	%p35, %r176, %r160;
	@%p35 bra 	$L__BB0_49;
	mul.wide.s32 	%rd44, %r175, 4;
	add.s64 	%rd45, %rd2, %rd44;
	ld.global.nc.u32 	%r183, [%rd45];
$L__BB0_48:
	add.s32 	%r175, %r175, 1;
	mov.u32 	%r186, %r183;
	bra.uni 	$L__BB0_53;
$L__BB0_49:
	setp.lt.s32 	%p36, %r175, %r42;
	@%p36 bra 	$L__BB0_51;
	mul.wide.u32 	%rd46, %r176, 4;
	add.s64 	%rd47, %rd3, %rd46;
	ld.global.nc.u32 	%r186, [%rd47];
	bra.uni 	$L__BB0_52;
$L__BB0_51:
	mul.wide.u32 	%rd48, %r176, 4;
	add.s64 	%rd49, %rd3, %rd48;
	ld.global.nc.u32 	%r186, [%rd49];
	mul.wide.s32 	%rd50, %r175, 4;
	add.s64 	%rd51, %rd2, %rd50;
	ld.global.nc.u32 	%r183, [%rd51];
	setp.gt.u32 	%p37, %r186, %r183;
	@%p37 bra 	$L__BB0_48;
$L__BB0_52:
	add.s32 	%r176, %r176, 1;
$L__BB0_53:
	st.global.u32 	[%rd5+-4], %r186;
	setp.lt.s32 	%p38, %r176, %r160;
	@%p38 bra 	$L__BB0_56;
	mul.wide.s32 	%rd52, %r175, 4;
	add.s64 	%rd53, %rd2, %rd52;
	ld.global.nc.u32 	%r188, [%rd53];
$L__BB0_55:
	add.s32 	%r175, %r175, 1;
	mov.u32 	%r191, %r188;
	bra.uni 	$L__BB0_60;
$L__BB0_56:
	setp.lt.s32 	%p39, %r175, %r42;
	@%p39 bra 	$L__BB0_58;
	mul.wide.u32 	%rd54, %r176, 4;
	add.s64 	%rd55, %rd3, %rd54;
	ld.global.nc.u32 	%r191, [%rd55];
	bra.uni 	$L__BB0_59;
$L__BB0_58:
	mul.wide.u32 	%rd56, %r176, 4;
	add.s64 	%rd57, %rd3, %rd56;
	ld.global.nc.u32 	%r191, [%rd57];
	mul.wide.s32 	%rd58, %r175, 4;
	add.s64 	%rd59, %rd2, %rd58;
	ld.global.nc.u32 	%r188, [%rd59];
	setp.gt.u32 	%p40, %r191, %r188;
	@%p40 bra 	$L__BB0_55;
$L__BB0_59:
	add.s32 	%r176, %r176, 1;
$L__BB0_60:
	st.global.u32 	[%rd5], %r191;
	setp.lt.s32 	%p41, %r176, %r160;
	@%p41 bra 	$L__BB0_63;
	mul.wide.s32 	%rd60, %r175, 4;
	add.s64 	%rd61, %rd2, %rd60;
	ld.global.nc.u32 	%r193, [%rd61];
$L__BB0_62:
	add.s32 	%r175, %r175, 1;
	mov.u32 	%r196, %r193;
	bra.uni 	$L__BB0_67;
$L__BB0_63:
	setp.lt.s32 	%p42, %r175, %r42;
	@%p42 bra 	$L__BB0_65;
	mul.wide.u32 	%rd62, %r176, 4;
	add.s64 	%rd63, %rd3, %rd62;
	ld.global.nc.u32 	%r196, [%rd63];
	bra.uni 	$L__BB0_66;
$L__BB0_65:
	mul.wide.u32 	%rd64, %r176, 4;
	add.s64 	%rd65, %rd3, %rd64;
	ld.global.nc.u32 	%r196, [%rd65];
	mul.wide.s32 	%rd66, %r175, 4;
	add.s64 	%rd67, %rd2, %rd66;
	ld.global.nc.u32 	%r193, [%rd67];
	setp.gt.u32 	%p43, %r196, %r193;
	@%p43 bra 	$L__BB0_62;
$L__BB0_66:
	add.s32 	%r176, %r176, 1;
$L__BB0_67:
	add.s32 	%r174, %r174, 4;
	st.global.u32 	[%rd5+4], %r196;
	add.s32 	%r173, %r173, 4;
	setp.ne.s32 	%p44, %r173, 0;
	@%p44 bra 	$L__BB0_39;
$L__BB0_68:
	ret;

}


// ===== COMPILED SASS (sm_100) =====

	.target	sm_100

	.elftype	@"ET_EXEC"


//--------------------- .note.nv.tkinfo           --------------------------
	.section	.note.nv.tkinfo,"",@"SHT_NOTE"
	.sectionflags	@"SHF_NOTE_NV_TKINFO"
	.tkinfo
        /*0018*/ 	.word	0x00000002
        /*0030*/ 	.string	""
        /*0030*/ 	.string	"ptxas"
        /*0030*/ 	.string	"Cuda compilation tools, release 13.0, V13.0.88"
        /*0030*/ 	.string	"Build cuda_13.0.r13.0/compiler.36424714_0"
        /*0030*/ 	.string	"-arch sm_100 -m 64 "



//--------------------- .note.nv.cuinfo           --------------------------
	.section	.note.nv.cuinfo,"",@"SHT_NOTE"
	.sectionflags	@"SHF_NOTE_NV_CUINFO"
        /*0018*/ 	.short	0x0002
        /*001a*/ 	.short	0x0064
        /*001c*/ 	.short	0x0082
	.zero		2


//--------------------- .nv.info                  --------------------------
	.section	.nv.info,"",@"SHT_CUDA_INFO"
	.align	4


	//----- nvinfo : EIATTR_REGCOUNT
	.align		4
        /*0000*/ 	.byte	0x04, 0x2f
        /*0002*/ 	.short	(.L_1 - .L_0)
	.align		4
.L_0:
        /*0004*/ 	.word	index@(_Z17merge_path_kernelPKjiS0_iPj)
        /*0008*/ 	.word	0x00000018


	//----- nvinfo : EIATTR_FRAME_SIZE
	.align		4
.L_1:
        /*000c*/ 	.byte	0x04, 0x11
        /*000e*/ 	.short	(.L_3 - .L_2)
	.align		4
.L_2:
        /*0010*/ 	.word	index@(_Z17merge_path_kernelPKjiS0_iPj)
        /*0014*/ 	.word	0x00000000


	//----- nvinfo : EIATTR_MIN_STACK_SIZE
	.align		4
.L_3:
        /*0018*/ 	.byte	0x04, 0x12
        /*001a*/ 	.short	(.L_5 - .L_4)
	.align		4
.L_4:
        /*001c*/ 	.word	index@(_Z17merge_path_kernelPKjiS0_iPj)
        /*0020*/ 	.word	0x00000000
.L_5:


//--------------------- .nv.compat                --------------------------
	.section	.nv.compat,"",@"SHT_CUDA_COMPAT_INFO"
	.align	4
        /*0000*/ 	.byte	0x02, 0x09, 0x00, 0x00, 0x02, 0x02, 0x01, 0x00, 0x02, 0x05, 0x05, 0x00, 0x03, 0x07, 0x01, 0x01
        /*0010*/ 	.byte	0x02, 0x03, 0x00, 0x00, 0x02, 0x06, 0x01, 0x00, 0x04, 0x0b, 0x08, 0x00, 0x09, 0x00, 0x00, 0x00
        /*0020*/ 	.byte	0x00, 0x00, 0x00, 0x00


//--------------------- .nv.info._Z17merge_path_kernelPKjiS0_iPj --------------------------
	.section	.nv.info._Z17merge_path_kernelPKjiS0_iPj,"",@"SHT_CUDA_INFO"
	.sectionflags	@""
	.align	4


	//----- nvinfo : EIATTR_CUDA_API_VERSION
	.align		4
        /*0000*/ 	.byte	0x04, 0x37
        /*0002*/ 	.short	(.L_7 - .L_6)
.L_6:
        /*0004*/ 	.word	0x00000082


	//----- nvinfo : EIATTR_KPARAM_INFO
	.align		4
.L_7:
        /*0008*/ 	.byte	0x04, 0x17
        /*000a*/ 	.short	(.L_9 - .L_8)
.L_8:
        /*000c*/ 	.word	0x00000000
        /*0010*/ 	.short	0x0004
        /*0012*/ 	.short	0x0020
        /*0014*/ 	.byte	0x00, 0xf5, 0x21, 0x00


	//----- nvinfo : EIATTR_KPARAM_INFO
	.align		4
.L_9:
        /*0018*/ 	.byte	0x04, 0x17
        /*001a*/ 	.short	(.L_11 - .L_10)
.L_10:
        /*001c*/ 	.word	0x00000000
        /*0020*/ 	.short	0x0003
        /*0022*/ 	.short	0x0018
        /*0024*/ 	.byte	0x00, 0xf0, 0x11, 0x00


	//----- nvinfo : EIATTR_KPARAM_INFO
	.align		4
.L_11:
        /*0028*/ 	.byte	0x04, 0x17
        /*002a*/ 	.short	(.L_13 - .L_12)
.L_12:
        /*002c*/ 	.word	0x00000000
        /*0030*/ 	.short	0x0002
        /*0032*/ 	.short	0x0010
        /*0034*/ 	.byte	0x00, 0xf5, 0x21, 0x00


	//----- nvinfo : EIATTR_KPARAM_INFO
	.align		4
.L_13:
        /*0038*/ 	.byte	0x04, 0x17
        /*003a*/ 	.short	(.L_15 - .L_14)
.L_14:
        /*003c*/ 	.word	0x00000000
        /*0040*/ 	.short	0x0001
        /*0042*/ 	.short	0x0008
        /*0044*/ 	.byte	0x00, 0xf0, 0x11, 0x00


	//----- nvinfo : EIATTR_KPARAM_INFO
	.align		4
.L_15:
        /*0048*/ 	.byte	0x04, 0x17
        /*004a*/ 	.short	(.L_17 - .L_16)
.L_16:
        /*004c*/ 	.word	0x00000000
        /*0050*/ 	.short	0x0000
        /*0052*/ 	.short	0x0000
        /*0054*/ 	.byte	0x00, 0xf5, 0x21, 0x00


	//----- nvinfo : EIATTR_SPARSE_MMA_MASK
	.align		4
.L_17:
        /*0058*/ 	.byte	0x03, 0x50
        /*005a*/ 	.short	0x0000


	//----- nvinfo : EIATTR_MAXREG_COUNT
	.align		4
        /*005c*/ 	.byte	0x03, 0x1b
        /*005e*/ 	.short	0x00ff


	//----- nvinfo : EIATTR_MERCURY_ISA_VERSION
	.align		4
        /*0060*/ 	.byte	0x03, 0x5f
        /*0062*/ 	.short	0x0101


	//----- nvinfo : EIATTR_VRC_CTA_INIT_COUNT
	.align		4
        /*0064*/ 	.byte	0x02, 0x4a
	.zero		1
	.zero		1


	//----- nvinfo : EIATTR_EXIT_INSTR_OFFSETS
	.align		4
        /*0068*/ 	.byte	0x04, 0x1c
        /*006a*/ 	.short	(.L_19 - .L_18)


	//   ....[0]....
.L_18:
        /*006c*/ 	.word	0x00000090


	//   ....[1]....
        /*0070*/ 	.word	0x000002c0


	//   ....[2]....
        /*0074*/ 	.word	0x00000890


	//   ....[3]....
        /*0078*/ 	.word	0x00000b70


	//   ....[4]....
        /*007c*/ 	.word	0x00001210


	//----- nvinfo : EIATTR_CRS_STACK_SIZE
	.align		4
.L_19:
        /*0080*/ 	.byte	0x04, 0x1e
        /*0082*/ 	.short	(.L_21 - .L_20)
.L_20:
        /*0084*/ 	.word	0x00000000


	//----- nvinfo : EIATTR_CBANK_PARAM_SIZE
	.align		4
.L_21:
        /*0088*/ 	.byte	0x03, 0x19
        /*008a*/ 	.short	0x0028


	//----- nvinfo : EIATTR_PARAM_CBANK
	.align		4
        /*008c*/ 	.byte	0x04, 0x0a
        /*008e*/ 	.short	(.L_23 - .L_22)
	.align		4
.L_22:
        /*0090*/ 	.word	index@(.nv.constant0._Z17merge_path_kernelPKjiS0_iPj)
        /*0094*/ 	.short	0x0380
        /*0096*/ 	.short	0x0028


	//----- nvinfo : EIATTR_SW_WAR
	.align		4
.L_23:
        /*0098*/ 	.byte	0x04, 0x36
        /*009a*/ 	.short	(.L_25 - .L_24)
.L_24:
        /*009c*/ 	.word	0x00000008
.L_25:


//--------------------- .nv.callgraph             --------------------------
	.section	.nv.callgraph,"",@"SHT_CUDA_CALLGRAPH"
	.align	4
	.sectionentsize	8
	.align		4
        /*0000*/ 	.word	0x00000000
	.align		4
        /*0004*/ 	.word	0xffffffff
	.align		4
        /*0008*/ 	.word	0x00000000
	.align		4
        /*000c*/ 	.word	0xfffffffe
	.align		4
        /*0010*/ 	.word	0x00000000
	.align		4
        /*0014*/ 	.word	0xfffffffd
	.align		4
        /*0018*/ 	.word	0x00000000
	.align		4
        /*001c*/ 	.word	0xfffffffc


//--------------------- .text._Z17merge_path_kernelPKjiS0_iPj --------------------------
	.section	.text._Z17merge_path_kernelPKjiS0_iPj,"ax",@progbits
	.align	128
        .global         _Z17merge_path_kernelPKjiS0_iPj
        .type           _Z17merge_path_kernelPKjiS0_iPj,@function
        .size           _Z17merge_path_kernelPKjiS0_iPj,(.L_x_42 - _Z17merge_path_kernelPKjiS0_iPj)
        .other          _Z17merge_path_kernelPKjiS0_iPj,@"STO_CUDA_ENTRY STV_DEFAULT"
_Z17merge_path_kernelPKjiS0_iPj:
.text._Z17merge_path_kernelPKjiS0_iPj:
[----:B------:R-:W-:Y:S01]  /*0000*/  LDC R1, c[0x0][0x37c] ;  /* 0x0000df00ff017b82 */ /* 0x000fe20000000800 */
[----:B------:R-:W0:Y:S01]  /*0010*/  S2R R5, SR_TID.X ;  /* 0x0000000000057919 */ /* 0x000e220000002100 */
[----:B------:R-:W1:Y:S06]  /*0020*/  LDCU UR4, c[0x0][0x370] ;  /* 0x00006e00ff0477ac */ /* 0x000e6c0008000800 */
[----:B------:R-:W0:Y:S08]  /*0030*/  S2UR UR5, SR_CTAID.X ;  /* 0x00000000000579c3 */ /* 0x000e300000002500 */
[----:B------:R-:W0:Y:S02]  /*0040*/  LDC R0, c[0x0][0x360] ;  /* 0x0000d800ff007b82 */ /* 0x000e240000000800 */
[----:B0-----:R-:W-:-:S02]  /*0050*/  IMAD R5, R0, UR5, R5 ;  /* 0x0000000500057c24 */ /* 0x001fc4000f8e0205 */
[----:B-1----:R-:W-:-:S05]  /*0060*/  IMAD R0, R0, UR4, RZ ;  /* 0x0000000400007c24 */ /* 0x002fca000f8e02ff */
[----:B------:R-:W-:-:S04]  /*0070*/  ISETP.GE.AND P0, PT, R5, R0, PT ;  /* 0x000000000500720c */ /* 0x000fc80003f06270 */
[----:B------:R-:W-:-:S13]  /*0080*/  ISETP.EQ.OR P0, PT, R0, RZ, P0 ;  /* 0x000000ff0000720c */ /* 0x000fda0000702670 */
[----:B------:R-:W-:Y:S05]  /*0090*/  @P0 EXIT ;  /* 0x000000000000094d */ /* 0x000fea0003800000 */
[-C--:B------:R-:W-:Y:S01]  /*00a0*/  IABS R8, R0.reuse ;  /* 0x0000000000087213 */ /* 0x080fe20000000000 */
[----:B------:R-:W0:Y:S01]  /*00b0*/  LDCU UR5, c[0x0][0x388] ;  /* 0x00007100ff0577ac */ /* 0x000e220008000800 */
[----:B------:R-:W-:Y:S02]  /*00c0*/  IABS R10, R0 ;  /* 0x00000000000a7213 */ /* 0x000fe40000000000 */
[----:B------:R-:W1:Y:S01]  /*00d0*/  I2F.RP R6, R8 ;  /* 0x0000000800067306 */ /* 0x000e620000209400 */
[----:B------:R-:W2:Y:S01]  /*00e0*/  LDCU UR4, c[0x0][0x398] ;  /* 0x00007300ff0477ac */ /* 0x000ea20008000800 */
[----:B------:R-:W-:-:S06]  /*00f0*/  IADD3 R10, PT, PT, RZ, -R10, RZ ;  /* 0x8000000aff0a7210 */ /* 0x000fcc0007ffe0ff */
[----:B-1----:R-:W1:Y:S01]  /*0100*/  MUFU.RCP R6, R6 ;  /* 0x0000000600067308 */ /* 0x002e620000001000 */
[----:B0-----:R-:W-:Y:S01]  /*0110*/  MOV R13, UR5 ;  /* 0x00000005000d7c02 */ /* 0x001fe20008000f00 */
[----:B--2---:R-:W-:-:S04]  /*0120*/  IMAD.U32 R12, RZ, RZ, UR4 ;  /* 0x00000004ff0c7e24 */ /* 0x004fc8000f8e00ff */
[----:B------:R-:W-:-:S05]  /*0130*/  IMAD.IADD R4, R12, 0x1, R13 ;  /* 0x000000010c047824 */ /* 0x000fca00078e020d */
[----:B------:R-:W-:Y:S01]  /*0140*/  IADD3 R7, PT, PT, R0, -0x1, R4 ;  /* 0xffffffff00077810 */ /* 0x000fe20007ffe004 */
[----:B-1----:R-:W-:-:S03]  /*0150*/  VIADD R2, R6, 0xffffffe ;  /* 0x0ffffffe06027836 */ /* 0x002fc60000000000 */
[----:B------:R-:W-:Y:S02]  /*0160*/  IABS R6, R7 ;  /* 0x0000000700067213 */ /* 0x000fe40000000000 */
[----:B------:R-:W-:Y:S01]  /*0170*/  LOP3.LUT R7, R7, R0, RZ, 0x3c, !PT ;  /* 0x0000000007077212 */ /* 0x000fe200078e3cff */
[----:B------:R0:W1:Y:S03]  /*0180*/  F2I.FTZ.U32.TRUNC.NTZ R3, R2 ;  /* 0x0000000200037305 */ /* 0x000066000021f000 */
[----:B------:R-:W-:Y:S01]  /*0190*/  ISETP.GE.AND P2, PT, R7, RZ, PT ;  /* 0x000000ff0700720c */ /* 0x000fe20003f46270 */
[----:B0-----:R-:W-:Y:S02]  /*01a0*/  IMAD.MOV.U32 R2, RZ, RZ, RZ ;  /* 0x000000ffff027224 */ /* 0x001fe400078e00ff */
[----:B-1----:R-:W-:-:S04]  /*01b0*/  IMAD.MOV R9, RZ, RZ, -R3 ;  /* 0x000000ffff097224 */ /* 0x002fc800078e0a03 */
[----:B------:R-:W-:-:S04]  /*01c0*/  IMAD R9, R9, R8, RZ ;  /* 0x0000000809097224 */ /* 0x000fc800078e02ff */
[----:B------:R-:W-:-:S04]  /*01d0*/  IMAD.HI.U32 R2, R3, R9, R2 ;  /* 0x0000000903027227 */ /* 0x000fc800078e0002 */
[----:B------:R-:W-:Y:S01]  /*01e0*/  IMAD.MOV.U32 R3, RZ, RZ, R6 ;  /* 0x000000ffff037224 */ /* 0x000fe200078e0006 */
[----:B------:R-:W-:-:S03]  /*01f0*/  MOV R6, R10 ;  /* 0x0000000a00067202 */ /* 0x000fc60000000f00 */
[----:B------:R-:W-:-:S04]  /*0200*/  IMAD.HI.U32 R2, R2, R3, RZ ;  /* 0x0000000302027227 */ /* 0x000fc800078e00ff */
[----:B------:R-:W-:-:S05]  /*0210*/  IMAD R3, R2, R6, R3 ;  /* 0x0000000602037224 */ /* 0x000fca00078e0203 */
[----:B------:R-:W-:-:S13]  /*0220*/  ISETP.GT.U32.AND P1, PT, R8, R3, PT ;  /* 0x000000030800720c */ /* 0x000fda0003f24070 */
[----:B------:R-:W-:Y:S02]  /*0230*/  @!P1 IMAD.IADD R3, R3, 0x1, -R8 ;  /* 0x0000000103039824 */ /* 0x000fe400078e0a08 */
[----:B------:R-:W-:Y:S01]  /*0240*/  @!P1 VIADD R2, R2, 0x1 ;  /* 0x0000000102029836 */ /* 0x000fe20000000000 */
[----:B------:R-:W-:Y:S02]  /*0250*/  ISETP.NE.AND P1, PT, R0, RZ, PT ;  /* 0x000000ff0000720c */ /* 0x000fe40003f25270 */
[----:B------:R-:W-:-:S13]  /*0260*/  ISETP.GE.U32.AND P0, PT, R3, R8, PT ;  /* 0x000000080300720c */ /* 0x000fda0003f06070 */
[----:B------:R-:W-:-:S05]  /*0270*/  @P0 IADD3 R2, PT, PT, R2, 0x1, RZ ;  /* 0x0000000102020810 */ /* 0x000fca0007ffe0ff */
[----:B------:R-:W-:Y:S01]  /*0280*/  @!P2 IMAD.MOV R2, RZ, RZ, -R2 ;  /* 0x000000ffff02a224 */ /* 0x000fe200078e0a02 */
[----:B------:R-:W-:-:S05]  /*0290*/  @!P1 LOP3.LUT R2, RZ, R0, RZ, 0x33, !PT ;  /* 0x00000000ff029212 */ /* 0x000fca00078e33ff */
[----:B------:R-:W-:-:S05]  /*02a0*/  IMAD R3, R5, R2, RZ ;  /* 0x0000000205037224 */ /* 0x000fca00078e02ff */
[----:B------:R-:W-:-:S13]  /*02b0*/  ISETP.GE.AND P0, PT, R3, R4, PT ;  /* 0x000000040300720c */ /* 0x000fda0003f06270 */
[----:B------:R-:W-:Y:S05]  /*02c0*/  @P0 EXIT ;  /* 0x000000000000094d */ /* 0x000fea0003800000 */
[C---:B------:R-:W-:Y:S01]  /*02d0*/  VIADDMNMX R0, R3.reuse, -R12, RZ, !PT ;  /* 0x8000000c03007246 */ /* 0x040fe200078001ff */
[----:B------:R-:W0:Y:S01]  /*02e0*/  LDCU.64 UR6, c[0x0][0x358] ;  /* 0x00006b00ff0677ac */ /* 0x000e220008000a00 */
[C---:B------:R-:W-:Y:S01]  /*02f0*/  VIMNMX R5, PT, PT, R3.reuse, R13, PT ;  /* 0x0000000d03057248 */ /* 0x040fe20003fe0100 */
[----:B------:R-:W-:Y:S01]  /*0300*/  BSSY.RECONVERGENT B0, `(.L_x_0) ;  /* 0x000002a000007945 */ /* 0x000fe20003800200 */
[----:B------:R-:W-:Y:S02]  /*0310*/  VIADDMNMX R2, R3, R2, R4, PT ;  /* 0x0000000203027246 */ /* 0x000fe40003800104 */
[----:B------:R-:W-:-:S13]  /*0320*/  ISETP.GT.AND P0, PT, R0, R5, PT ;  /* 0x000000050000720c */ /* 0x000fda0003f04270 */
[----:B0-----:R-:W-:Y:S05]  /*0330*/  @P0 BRA `(.L_x_1) ;  /* 0x0000000000980947 */ /* 0x001fea0003800000 */
[----:B------:R-:W0:Y:S01]  /*0340*/  LDC R13, c[0x0][0x388] ;  /* 0x0000e200ff0d7b82 */ /* 0x000e220000000800 */
[----:B------:R-:W-:Y:S01]  /*0350*/  IMAD.MOV.U32 R14, RZ, RZ, R5 ;  /* 0x000000ffff0e7224 */ /* 0x000fe200078e0005 */
[----:B------:R-:W-:-:S06]  /*0360*/  MOV R15, R0 ;  /* 0x00000000000f7202 */ /* 0x000fcc0000000f00 */
[----:B------:R-:W1:Y:S02]  /*0370*/  LDC R12, c[0x0][0x398] ;  /* 0x0000e600ff0c7b82 */ /* 0x000e640000000800 */
.L_x_2:
[----:B------:R-:W-:Y:S02]  /*0380*/  IMAD.IADD R4, R15, 0x1, R14 ;  /* 0x000000010f047824 */ /* 0x000fe400078e020e */
[----:B------:R-:W-:Y:S02]  /*0390*/  IMAD.MOV.U32 R18, RZ, RZ, RZ ;  /* 0x000000ffff127224 */ /* 0x000fe400078e00ff */
[----:B------:R-:W-:Y:S01]  /*03a0*/  IMAD.MOV.U32 R16, RZ, RZ, RZ ;  /* 0x000000ffff107224 */ /* 0x000fe200078e00ff */
[----:B------:R-:W-:Y:S02]  /*03b0*/  SHF.R.U32.HI R0, RZ, 0x1, R4 ;  /* 0x00000001ff007819 */ /* 0x000fe40000011604 */
[----:B------:R-:W-:Y:S02]  /*03c0*/  ISETP.GE.U32.AND P0, PT, R4, 0x2, PT ;  /* 0x000000020400780c */ /* 0x000fe40003f06070 */
[----:B0-----:R-:W-:Y:S01]  /*03d0*/  ISETP.GE.AND P1, PT, R0, R13, PT ;  /* 0x0000000d0000720c */ /* 0x001fe20003f26270 */
[----:B------:R-:W-:-:S05]  /*03e0*/  IMAD.IADD R21, R3, 0x1, -R0 ;  /* 0x0000000103157824 */ /* 0x000fca00078e0a00 */
[C---:B------:R-:W-:Y:S02]  /*03f0*/  ISETP.GE.AND P2, PT, R21.reuse, 0x1, PT ;  /* 0x000000011500780c */ /* 0x040fe40003f46270 */
[----:B-1----:R-:W-:-:S03]  /*0400*/  ISETP.GE.AND P3, PT, R21, R12, PT ;  /* 0x0000000c1500720c */ /* 0x002fc60003f66270 */
[----:B------:R-:W0:Y:S01]  /*0410*/  @P0 LDC.64 R8, c[0x0][0x380] ;  /* 0x0000e000ff080b82 */ /* 0x000e220000000a00 */
[----:B------:R-:W-:-:S07]  /*0420*/  @P0 VIADD R17, R0, 0xffffffff ;  /* 0xffffffff00110836 */ /* 0x000fce0000000000 */
[----:B------:R-:W1:Y:S01]  /*0430*/  @P2 LDC.64 R4, c[0x0][0x390] ;  /* 0x0000e400ff042b82 */ /* 0x000e620000000a00 */
[----:B------:R-:W-:-:S07]  /*0440*/  @P2 IADD3 R19, PT, PT, R21, -0x1, RZ ;  /* 0xffffffff15132810 */ /* 0x000fce0007ffe0ff */
[----:B------:R-:W2:Y:S08]  /*0450*/  @!P3 LDC.64 R10, c[0x0][0x390] ;  /* 0x0000e400ff0abb82 */ /* 0x000eb00000000a00 */
[----:B------:R-:W3:Y:S01]  /*0460*/  @!P1 LDC.64 R6, c[0x0][0x380] ;  /* 0x0000e000ff069b82 */ /* 0x000ee20000000a00 */
[----:B0-----:R-:W-:Y:S01]  /*0470*/  @P0 IMAD.WIDE.U32 R8, R17, 0x4, R8 ;  /* 0x0000000411080825 */ /* 0x001fe200078e0008 */
[----:B------:R-:W-:-:S04]  /*0480*/  MOV R17, 0xffffffff ;  /* 0xffffffff00117802 */ /* 0x000fc80000000f00 */
[----:B------:R-:W4:Y:S01]  /*0490*/  @P0 LDG.E.CONSTANT R16, desc[UR6][R8.64] ;  /* 0x0000000608100981 */ /* 0x000f22000c1e9900 */
[----:B-1----:R-:W-:-:S04]  /*04a0*/  @P2 IMAD.WIDE.U32 R4, R19, 0x4, R4 ;  /* 0x0000000413042825 */ /* 0x002fc800078e0004 */
[----:B------:R-:W-:Y:S01]  /*04b0*/  IMAD.MOV.U32 R19, RZ, RZ, -0x1 ;  /* 0xffffffffff137424 */ /* 0x000fe200078e00ff */
[----:B------:R-:W5:Y:S01]  /*04c0*/  @P2 LDG.E.CONSTANT R18, desc[UR6][R4.64] ;  /* 0x0000000604122981 */ /* 0x000f62000c1e9900 */
[----:B--2---:R-:W-:-:S05]  /*04d0*/  @!P3 IMAD.WIDE R10, R21, 0x4, R10 ;  /* 0x00000004150ab825 */ /* 0x004fca00078e020a */
[----:B------:R-:W4:Y:S01]  /*04e0*/  @!P3 LDG.E.CONSTANT R19, desc[UR6][R10.64] ;  /* 0x000000060a13b981 */ /* 0x000f22000c1e9900 */
[----:B---3--:R-:W-:-:S05]  /*04f0*/  @!P1 IMAD.WIDE.U32 R6, R0, 0x4, R6 ;  /* 0x0000000400069825 */ /* 0x008fca00078e0006 */
[----:B------:R-:W5:Y:S01]  /*0500*/  @!P1 LDG.E.CONSTANT R17, desc[UR6][R6.64] ;  /* 0x0000000606119981 */ /* 0x000f62000c1e9900 */
[----:B----4-:R-:W-:Y:S02]  /*0510*/  ISETP.LE.U32.AND P1, PT, R16, R19, PT ;  /* 0x000000131000720c */ /* 0x010fe40003f23070 */
[----:B-----5:R-:W-:-:S13]  /*0520*/  ISETP.GE.U32.AND P0, PT, R18, R17, PT ;  /* 0x000000111200720c */ /* 0x020fda0003f06070 */
[----:B------:R-:W-:Y:S05]  /*0530*/  @!P0 BRA P1, `(.L_x_1) ;  /* 0x0000000000188947 */ /* 0x000fea0000800000 */
[----:B------:R-:W-:-:S13]  /*0540*/  ISETP.GT.U32.AND P0, PT, R16, R19, PT ;  /* 0x000000131000720c */ /* 0x000fda0003f04070 */
[C---:B------:R-:W-:Y:S01]  /*0550*/  @P0 VIADD R14, R0.reuse, 0xffffffff ;  /* 0xffffffff000e0836 */ /* 0x040fe20000000000 */
[----:B------:R-:W-:-:S04]  /*0560*/  @!P0 IADD3 R15, PT, PT, R0, 0x1, RZ ;  /* 0x00000001000f8810 */ /* 0x000fc80007ffe0ff */
[----:B------:R-:W-:-:S13]  /*0570*/  ISETP.GT.AND P0, PT, R15, R14, PT ;  /* 0x0000000e0f00720c */ /* 0x000fda0003f04270 */
[----:B------:R-:W-:Y:S05]  /*0580*/  @!P0 BRA `(.L_x_2) ;  /* 0xfffffffc007c8947 */ /* 0x000fea000383ffff */
[----:B------:R-:W-:-:S07]  /*0590*/  IMAD.MOV.U32 R0, RZ, RZ, R15 ;  /* 0x000000ffff007224 */ /* 0x000fce00078e000f */
.L_x_1:
[----:B------:R-:W-:Y:S05]  /*05a0*/  BSYNC.RECONVERGENT B0 ;  /* 0x0000000000007941 */ /* 0x000fea0003800200 */
.L_x_0:
[C---:B------:R-:W-:Y:S01]  /*05b0*/  VIADDMNMX R5, R2.reuse, -R12, RZ, !PT ;  /* 0x8000000c02057246 */ /* 0x040fe200078001ff */
[----:B------:R-:W0:Y:S01]  /*05c0*/  LDCU UR4, c[0x0][0x388] ;  /* 0x00007100ff0477ac */ /* 0x000e220008000800 */
[----:B------:R-:W-:Y:S01]  /*05d0*/  VIMNMX R6, PT, PT, R2, R13, PT ;  /* 0x0000000d02067248 */ /* 0x000fe20003fe0100 */
[----:B------:R-:W-:Y:S01]  /*05e0*/  BSSY.RECONVERGENT B0, `(.L_x_3) ;  /* 0x0000029000007945 */ /* 0x000fe20003800200 */
[----:B------:R-:W-:Y:S01]  /*05f0*/  IADD3 R4, PT, PT, R3, -R0, RZ ;  /* 0x8000000003047210 */ /* 0x000fe20007ffe0ff */
[----:B------:R-:W1:Y:S01]  /*0600*/  LDCU UR5, c[0x0][0x398] ;  /* 0x00007300ff0577ac */ /* 0x000e620008000800 */
[----:B------:R-:W-:-:S13]  /*0610*/  ISETP.GT.AND P0, PT, R5, R6, PT ;  /* 0x000000060500720c */ /* 0x000fda0003f04270 */
[----:B0-----:R-:W-:Y:S05]  /*0620*/  @P0 BRA `(.L_x_4) ;  /* 0x0000000000900947 */ /* 0x001fea0003800000 */
[----:B------:R-:W-:Y:S02]  /*0630*/  IMAD.MOV.U32 R15, RZ, RZ, R6 ;  /* 0x000000ffff0f7224 */ /* 0x000fe400078e0006 */
[----:B------:R-:W-:-:S07]  /*0640*/  IMAD.MOV.U32 R14, RZ, RZ, R5 ;  /* 0x000000ffff0e7224 */ /* 0x000fce00078e0005 */
.L_x_5:
[----:B------:R-:W-:Y:S01]  /*0650*/  IADD3 R6, PT, PT, R14, R15, RZ ;  /* 0x0000000f0e067210 */ /* 0x000fe20007ffe0ff */
[----:B------:R-:W-:Y:S02]  /*0660*/  IMAD.MOV.U32 R18, RZ, RZ, RZ ;  /* 0x000000ffff127224 */ /* 0x000fe400078e00ff */
[----:B------:R-:W-:Y:S01]  /*0670*/  IMAD.MOV.U32 R16, RZ, RZ, RZ ;  /* 0x000000ffff107224 */ /* 0x000fe200078e00ff */
[----:B------:R-:W-:Y:S02]  /*0680*/  SHF.R.U32.HI R5, RZ, 0x1, R6 ;  /* 0x00000001ff057819 */ /* 0x000fe40000011606 */
[----:B------:R-:W-:Y:S02]  /*0690*/  ISETP.GE.U32.AND P0, PT, R6, 0x2, PT ;  /* 0x000000020600780c */ /* 0x000fe40003f06070 */
[----:B------:R-:W-:Y:S01]  /*06a0*/  ISETP.GE.AND P1, PT, R5, UR4, PT ;  /* 0x0000000405007c0c */ /* 0x000fe2000bf26270 */
[----:B------:R-:W-:-:S05]  /*06b0*/  IMAD.IADD R21, R2, 0x1, -R5 ;  /* 0x0000000102157824 */ /* 0x000fca00078e0a05 */
[C---:B------:R-:W-:Y:S02]  /*06c0*/  ISETP.GE.AND P2, PT, R21.reuse, 0x1, PT ;  /* 0x000000011500780c */ /* 0x040fe40003f46270 */
[----:B-1----:R-:W-:-:S03]  /*06d0*/  ISETP.GE.AND P3, PT, R21, UR5, PT ;  /* 0x0000000515007c0c */ /* 0x002fc6000bf66270 */
[----:B------:R-:W0:Y:S01]  /*06e0*/  @P0 LDC.64 R12, c[0x0][0x380] ;  /* 0x0000e000ff0c0b82 */ /* 0x000e220000000a00 */
[----:B------:R-:W-:-:S07]  /*06f0*/  @P0 IADD3 R17, PT, PT, R5, -0x1, RZ ;  /* 0xffffffff05110810 */ /* 0x000fce0007ffe0ff */
[----:B------:R-:W1:Y:S01]  /*0700*/  @P2 LDC.64 R6, c[0x0][0x390] ;  /* 0x0000e400ff062b82 */ /* 0x000e620000000a00 */
[----:B------:R-:W-:-:S07]  /*0710*/  @P2 VIADD R19, R21, 0xffffffff ;  /* 0xffffffff15132836 */ /* 0x000fce0000000000 */
[----:B------:R-:W2:Y:S08]  /*0720*/  @!P3 LDC.64 R10, c[0x0][0x390] ;  /* 0x0000e400ff0abb82 */ /* 0x000eb00000000a00 */
[----:B------:R-:W3:Y:S01]  /*0730*/  @!P1 LDC.64 R8, c[0x0][0x380] ;  /* 0x0000e000ff089b82 */ /* 0x000ee20000000a00 */
[----:B0-----:R-:W-:-:S04]  /*0740*/  @P0 IMAD.WIDE.U32 R12, R17, 0x4, R12 ;  /* 0x00000004110c0825 */ /* 0x001fc800078e000c */
[----:B------:R-:W-:Y:S01]  /*0750*/  IMAD.MOV.U32 R17, RZ, RZ, -0x1 ;  /* 0xffffffffff117424 */ /* 0x000fe200078e00ff */
[----:B------:R-:W4:Y:S01]  /*0760*/  @P0 LDG.E.CONSTANT R16, desc[UR6][R12.64] ;  /* 0x000000060c100981 */ /* 0x000f22000c1e9900 */
[----:B-1----:R-:W-:Y:S01]  /*0770*/  @P2 IMAD.WIDE.U32 R6, R19, 0x4, R6 ;  /* 0x0000000413062825 */ /* 0x002fe200078e0006 */
[----:B------:R-:W-:-:S04]  /*0780*/  MOV R19, 0xffffffff ;  /* 0xffffffff00137802 */ /* 0x000fc80000000f00 */
        /* <DEDUP_REMOVED lines=9> */
[C---:B------:R-:W-:Y:S01]  /*0820*/  @!P0 VIADD R14, R5.reuse, 0x1 ;  /* 0x00000001050e8836 */ /* 0x040fe20000000000 */
[----:B------:R-:W-:-:S04]  /*0830*/  @P0 IADD3 R15, PT, PT, R5, -0x1, RZ ;  /* 0xffffffff050f0810 */ /* 0x000fc80007ffe0ff */
[----:B------:R-:W-:-:S13]  /*0840*/  ISETP.GT.AND P0, PT, R14, R15, PT ;  /* 0x0000000f0e00720c */ /* 0x000fda0003f04270 */
[----:B------:R-:W-:Y:S05]  /*0850*/  @!P0 BRA `(.L_x_5) ;  /* 0xfffffffc007c8947 */ /* 0x000fea000383ffff */
[----:B------:R-:W-:-:S07]  /*0860*/  IMAD.MOV.U32 R5, RZ, RZ, R14 ;  /* 0x000000ffff057224 */ /* 0x000fce00078e000e */
.L_x_4:
[----:B-1----:R-:W-:Y:S05]  /*0870*/  BSYNC.RECONVERGENT B0 ;  /* 0x0000000000007941 */ /* 0x002fea0003800200 */
.L_x_3:
[----:B------:R-:W-:-:S13]  /*0880*/  ISETP.GE.AND P0, PT, R3, R2, PT ;  /* 0x000000020300720c */ /* 0x000fda0003f06270 */
[----:B------:R-:W-:Y:S05]  /*0890*/  @P0 EXIT ;  /* 0x000000000000094d */ /* 0x000fea0003800000 */
[C-C-:B------:R-:W-:Y:S01]  /*08a0*/  IMAD.IADD R6, R2.reuse, 0x1, -R3.reuse ;  /* 0x0000000102067824 */ /* 0x140fe200078e0a03 */
[----:B------:R-:W-:Y:S01]  /*08b0*/  BSSY.RECONVERGENT B0, `(.L_x_6) ;  /* 0x0000029000007945 */ /* 0x000fe20003800200 */
[----:B------:R-:W-:Y:S01]  /*08c0*/  IADD3 R7, PT, PT, R2, -R5, RZ ;  /* 0x8000000502077210 */ /* 0x000fe20007ffe0ff */
[----:B------:R-:W-:Y:S02]  /*08d0*/  IMAD.MOV.U32 R13, RZ, RZ, R3 ;  /* 0x000000ffff0d7224 */ /* 0x000fe400078e0003 */
[----:B------:R-:W-:-:S13]  /*08e0*/  LOP3.LUT P0, R6, R6, 0x3, RZ, 0xc0, !PT ;  /* 0x0000000306067812 */ /* 0x000fda000780c0ff */
[----:B------:R-:W-:Y:S05]  /*08f0*/  @!P0 BRA `(.L_x_7) ;  /* 0x0000000000908947 */ /* 0x000fea0003800000 */
[----:B------:R-:W0:Y:S01]  /*0900*/  LDC.64 R12, c[0x0][0x390] ;  /* 0x0000e400ff0c7b82 */ /* 0x000e220000000a00 */
[----:B------:R-:W-:Y:S01]  /*0910*/  BSSY.RECONVERGENT B1, `(.L_x_8) ;  /* 0x0000021000017945 */ /* 0x000fe20003800200 */
[----:B------:R-:W-:Y:S01]  /*0920*/  IMAD.MOV R6, RZ, RZ, -R6 ;  /* 0x000000ffff067224 */ /* 0x000fe200078e0a06 */
[----:B------:R-:W-:-:S05]  /*0930*/  MOV R19, R3 ;  /* 0x0000000300137202 */ /* 0x000fca0000000f00 */
[----:B------:R-:W1:Y:S08]  /*0940*/  LDC.64 R10, c[0x0][0x380] ;  /* 0x0000e000ff0a7b82 */ /* 0x000e700000000a00 */
[----:B------:R-:W2:Y:S02]  /*0950*/  LDC.64 R8, c[0x0][0x3a0] ;  /* 0x0000e800ff087b82 */ /* 0x000ea40000000a00 */
.L_x_15:
[----:B------:R-:W-:Y:S01]  /*0960*/  ISETP.GE.AND P0, PT, R0, R5, PT ;  /* 0x000000050000720c */ /* 0x000fe20003f06270 */
[----:B------:R-:W-:Y:S01]  /*0970*/  VIADD R6, R6, 0x1 ;  /* 0x0000000106067836 */ /* 0x000fe20000000000 */
[----:B------:R-:W-:Y:S04]  /*0980*/  BSSY.RECONVERGENT B2, `(.L_x_9) ;  /* 0x0000015000027945 */ /* 0x000fe80003800200 */
[----:B------:R-:W-:-:S07]  /*0990*/  ISETP.NE.AND P1, PT, R6, RZ, PT ;  /* 0x000000ff0600720c */ /* 0x000fce0003f25270 */
[----:B---3--:R-:W-:Y:S06]  /*09a0*/  @!P0 BRA `(.L_x_10) ;  /* 0x00000000000c8947 */ /* 0x008fec0003800000 */
[----:B0-----:R-:W-:-:S05]  /*09b0*/  IMAD.WIDE R14, R4, 0x4, R12 ;  /* 0x00000004040e7825 */ /* 0x001fca00078e020c */
[----:B------:R0:W5:Y:S01]  /*09c0*/  LDG.E.CONSTANT R16, desc[UR6][R14.64] ;  /* 0x000000060e107981 */ /* 0x000162000c1e9900 */
[----:B------:R-:W-:Y:S05]  /*09d0*/  BRA `(.L_x_11) ;  /* 0x0000000000387947 */ /* 0x000fea0003800000 */
.L_x_10:
[----:B------:R-:W-:-:S13]  /*09e0*/  ISETP.GE.AND P0, PT, R4, R7, PT ;  /* 0x000000070400720c */ /* 0x000fda0003f06270 */
[----:B------:R-:W-:Y:S05]  /*09f0*/  @!P0 BRA `(.L_x_12) ;  /* 0x00000000000c8947 */ /* 0x000fea0003800000 */
[----:B-1----:R-:W-:-:S05]  /*0a00*/  IMAD.WIDE.U32 R14, R0, 0x4, R10 ;  /* 0x00000004000e7825 */ /* 0x002fca00078e000a */
[----:B------:R1:W5:Y:S01]  /*0a10*/  LDG.E.CONSTANT R16, desc[UR6][R14.64] ;  /* 0x000000060e107981 */ /* 0x000362000c1e9900 */
[----:B------:R-:W-:Y:S05]  /*0a20*/  BRA `(.L_x_13) ;  /* 0x00000000001c7947 */ /* 0x000fea0003800000 */
.L_x_12:
[----:B-1----:R-:W-:-:S04]  /*0a30*/  IMAD.WIDE.U32 R14, R0, 0x4, R10 ;  /* 0x00000004000e7825 */ /* 0x002fc800078e000a */
[----:B0-----:R-:W-:Y:S02]  /*0a40*/  IMAD.WIDE R16, R4, 0x4, R12 ;  /* 0x0000000404107825 */ /* 0x001fe400078e020c */
[----:B------:R-:W3:Y:S04]  /*0a50*/  LDG.E.CONSTANT R15, desc[UR6][R14.64] ;  /* 0x000000060e0f7981 */ /* 0x000ee8000c1e9900 */
[----:B------:R-:W3:Y:S02]  /*0a60*/  LDG.E.CONSTANT R16, desc[UR6][R16.64] ;  /* 0x0000000610107981 */ /* 0x000ee4000c1e9900 */
[----:B---3--:R-:W-:-:S13]  /*0a70*/  ISETP.GT.U32.AND P0, PT, R15, R16, PT ;  /* 0x000000100f00720c */ /* 0x008fda0003f04070 */
[----:B------:R-:W-:Y:S05]  /*0a80*/  @P0 BRA `(.L_x_11) ;  /* 0x00000000000c0947 */ /* 0x000fea0003800000 */
[----:B------:R-:W-:-:S07]  /*0a90*/  IMAD.MOV.U32 R16, RZ, RZ, R15 ;  /* 0x000000ffff107224 */ /* 0x000fce00078e000f */
.L_x_13:
[----:B------:R-:W-:Y:S01]  /*0aa0*/  IADD3 R0, PT, PT, R0, 0x1, RZ ;  /* 0x0000000100007810 */ /* 0x000fe20007ffe0ff */
[----:B------:R-:W-:Y:S06]  /*0ab0*/  BRA `(.L_x_14) ;  /* 0x0000000000047947 */ /* 0x000fec0003800000 */
.L_x_11:
[----:B------:R-:W-:-:S07]  /*0ac0*/  VIADD R4, R4, 0x1 ;  /* 0x0000000104047836 */ /* 0x000fce0000000000 */
.L_x_14:
[----:B------:R-:W-:Y:S05]  /*0ad0*/  BSYNC.RECONVERGENT B2 ;  /* 0x0000000000027941 */ /* 0x000fea0003800200 */
.L_x_9:
[----:B012---:R-:W-:-:S04]  /*0ae0*/  IMAD.WIDE R14, R19, 0x4, R8 ;  /* 0x00000004130e7825 */ /* 0x007fc800078e0208 */
[----:B------:R-:W-:Y:S01]  /*0af0*/  VIADD R19, R19, 0x1 ;  /* 0x0000000113137836 */ /* 0x000fe20000000000 */
[----:B-----5:R3:W-:Y:S01]  /*0b00*/  STG.E desc[UR6][R14.64], R16 ;  /* 0x000000100e007986 */ /* 0x0207e2000c101906 */
[----:B------:R-:W-:Y:S05]  /*0b10*/  @P1 BRA `(.L_x_15) ;  /* 0xfffffffc00901947 */ /* 0x000fea000383ffff */
[----:B------:R-:W-:Y:S05]  /*0b20*/  BSYNC.RECONVERGENT B1 ;  /* 0x0000000000017941 */ /* 0x000fea0003800200 */
.L_x_8:
[----:B------:R-:W-:-:S07]  /*0b30*/  MOV R13, R19 ;  /* 0x00000013000d7202 */ /* 0x000fce0000000f00 */
.L_x_7:
[----:B------:R-:W-:Y:S05]  /*0b40*/  BSYNC.RECONVERGENT B0 ;  /* 0x0000000000007941 */ /* 0x000fea0003800200 */
.L_x_6:
[----:B------:R-:W-:-:S05]  /*0b50*/  IMAD.IADD R3, R3, 0x1, -R2 ;  /* 0x0000000103037824 */ /* 0x000fca00078e0a02 */
[----:B------:R-:W-:-:S13]  /*0b60*/  ISETP.GT.U32.AND P0, PT, R3, -0x4, PT ;  /* 0xfffffffc0300780c */ /* 0x000fda0003f04070 */
[----:B------:R-:W-:Y:S05]  /*0b70*/  @P0 EXIT ;  /* 0x000000000000094d */ /* 0x000fea0003800000 */
[----:B------:R-:W0:Y:S01]  /*0b80*/  LDC.64 R8, c[0x0][0x390] ;  /* 0x0000e400ff087b82 */ /* 0x000e220000000a00 */
[----:B------:R-:W1:Y:S01]  /*0b90*/  LDCU.64 UR4, c[0x0][0x3a0] ;  /* 0x00007400ff0477ac */ /* 0x000e620008000a00 */
[----:B------:R-:W-:-:S06]  /*0ba0*/  IMAD.IADD R2, R13, 0x1, -R2 ;  /* 0x000000010d027824 */ /* 0x000fcc00078e0a02 */
[----:B------:R-:W2:Y:S01]  /*0bb0*/  LDC.64 R10, c[0x0][0x380] ;  /* 0x0000e000ff0a7b82 */ /* 0x000ea20000000a00 */
[----:B-1----:R-:W-:-:S04]  /*0bc0*/  UIADD3 UR4, UP0, UPT, UR4, 0x8, URZ ;  /* 0x0000000804047890 */ /* 0x002fc8000ff1e0ff */
[----:B------:R-:W-:-:S12]  /*0bd0*/  UIADD3.X UR5, UPT, UPT, URZ, UR5, URZ, UP0, !UPT ;  /* 0x00000005ff057290 */ /* 0x000fd800087fe4ff */
.L_x_40:
[----:B------:R-:W-:Y:S01]  /*0be0*/  ISETP.GE.AND P1, PT, R0, R5, PT ;  /* 0x000000050000720c */ /* 0x000fe20003f26270 */
[----:B------:R-:W-:Y:S01]  /*0bf0*/  BSSY.RECONVERGENT B0, `(.L_x_16) ;  /* 0x0000016000007945 */ /* 0x000fe20003800200 */
[----:B------:R-:W-:-:S04]  /*0c00*/  IADD3 R2, PT, PT, R2, 0x4, RZ ;  /* 0x0000000402027810 */ /* 0x000fc80007ffe0ff */
[----:B------:R-:W-:-:S07]  /*0c10*/  ISETP.NE.AND P0, PT, R2, RZ, PT ;  /* 0x000000ff0200720c */ /* 0x000fce0003f05270 */
[----:B01----:R-:W-:Y:S06]  /*0c20*/  @!P1 BRA `(.L_x_17) ;  /* 0x00000000000c9947 */ /* 0x003fec0003800000 */
[----:B0--3--:R-:W-:-:S05]  /*0c30*/  IMAD.WIDE R14, R4, 0x4, R8 ;  /* 0x00000004040e7825 */ /* 0x009fca00078e0208 */
[----:B------:R0:W5:Y:S01]  /*0c40*/  LDG.E.CONSTANT R16, desc[UR6][R14.64] ;  /* 0x000000060e107981 */ /* 0x000162000c1e9900 */
[----:B------:R-:W-:Y:S05]  /*0c50*/  BRA `(.L_x_18) ;  /* 0x0000000000387947 */ /* 0x000fea0003800000 */
.L_x_17:
[----:B------:R-:W-:-:S13]  /*0c60*/  ISETP.GE.AND P1, PT, R4, R7, PT ;  /* 0x000000070400720c */ /* 0x000fda0003f26270 */
[----:B------:R-:W-:Y:S05]  /*0c70*/  @!P1 BRA `(.L_x_19) ;  /* 0x00000000000c9947 */ /* 0x000fea0003800000 */
[----:B--23--:R-:W-:-:S05]  /*0c80*/  IMAD.WIDE.U32 R14, R0, 0x4, R10 ;  /* 0x00000004000e7825 */ /* 0x00cfca00078e000a */
[----:B------:R1:W5:Y:S01]  /*0c90*/  LDG.E.CONSTANT R16, desc[UR6][R14.64] ;  /* 0x000000060e107981 */ /* 0x000362000c1e9900 */
[----:B------:R-:W-:Y:S05]  /*0ca0*/  BRA `(.L_x_20) ;  /* 0x00000000001c7947 */ /* 0x000fea0003800000 */
.L_x_19:
[----:B--23--:R-:W-:-:S04]  /*0cb0*/  IMAD.WIDE.U32 R14, R0, 0x4, R10 ;  /* 0x00000004000e7825 */ /* 0x00cfc800078e000a */
[----:B0-----:R-:W-:Y:S02]  /*0cc0*/  IMAD.WIDE R16, R4, 0x4, R8 ;  /* 0x0000000404107825 */ /* 0x001fe400078e0208 */
[----:B------:R-:W2:Y:S04]  /*0cd0*/  LDG.E.CONSTANT R15, desc[UR6][R14.64] ;  /* 0x000000060e0f7981 */ /* 0x000ea8000c1e9900 */
[----:B------:R-:W2:Y:S02]  /*0ce0*/  LDG.E.CONSTANT R16, desc[UR6][R16.64] ;  /* 0x0000000610107981 */ /* 0x000ea4000c1e9900 */
[----:B--2---:R-:W-:-:S13]  /*0cf0*/  ISETP.GT.U32.AND P1, PT, R15, R16, PT ;  /* 0x000000100f00720c */ /* 0x004fda0003f24070 */
[----:B------:R-:W-:Y:S05]  /*0d00*/  @P1 BRA `(.L_x_18) ;  /* 0x00000000000c1947 */ /* 0x000fea0003800000 */
[----:B------:R-:W-:-:S07]  /*0d10*/  IMAD.MOV.U32 R16, RZ, RZ, R15 ;  /* 0x000000ffff107224 */ /* 0x000fce00078e000f */
.L_x_20:
[----:B------:R-:W-:Y:S01]  /*0d20*/  VIADD R0, R0, 0x1 ;  /* 0x0000000100007836 */ /* 0x000fe20000000000 */
[----:B------:R-:W-:Y:S06]  /*0d30*/  BRA `(.L_x_21) ;  /* 0x0000000000047947 */ /* 0x000fec0003800000 */
.L_x_18:
[----:B------:R-:W-:-:S07]  /*0d40*/  IADD3 R4, PT, PT, R4, 0x1, RZ ;  /* 0x0000000104047810 */ /* 0x000fce0007ffe0ff */
.L_x_21:
[----:B------:R-:W-:Y:S05]  /*0d50*/  BSYNC.RECONVERGENT B0 ;  /* 0x0000000000007941 */ /* 0x000fea0003800200 */
.L_x_16:
[----:B01----:R-:W-:Y:S01]  /*0d60*/  MOV R15, UR5 ;  /* 0x00000005000f7c02 */ /* 0x003fe20008000f00 */
[----:B------:R-:W-:Y:S01]  /*0d70*/  IMAD.U32 R14, RZ, RZ, UR4 ;  /* 0x00000004ff0e7e24 */ /* 0x000fe2000f8e00ff */
[----:B------:R-:W-:Y:S01]  /*0d80*/  ISETP.GE.AND P1, PT, R0, R5, PT ;  /* 0x000000050000720c */ /* 0x000fe20003f26270 */
[----:B------:R-:W-:Y:S02]  /*0d90*/  BSSY.RECONVERGENT B0, `(.L_x_22) ;  /* 0x0000016000007945 */ /* 0x000fe40003800200 */
[----:B------:R-:W-:-:S05]  /*0da0*/  IMAD.WIDE R14, R13, 0x4, R14 ;  /* 0x000000040d0e7825 */ /* 0x000fca00078e020e */
[----:B-----5:R0:W-:Y:S05]  /*0db0*/  STG.E desc[UR6][R14.64+-0x8], R16 ;  /* 0xfffff8100e007986 */ /* 0x0201ea000c101906 */
[----:B------:R-:W-:Y:S05]  /*0dc0*/  @!P1 BRA `(.L_x_23) ;  /* 0x00000000000c9947 */ /* 0x000fea0003800000 */
[----:B0-----:R-:W-:-:S05]  /*0dd0*/  IMAD.WIDE R16, R4, 0x4, R8 ;  /* 0x0000000404107825 */ /* 0x001fca00078e0208 */
[----:B------:R0:W5:Y:S01]  /*0de0*/  LDG.E.CONSTANT R18, desc[UR6][R16.64] ;  /* 0x0000000610127981 */ /* 0x000162000c1e9900 */
[----:B------:R-:W-:Y:S05]  /*0df0*/  BRA `(.L_x_24) ;  /* 0x0000000000387947 */ /* 0x000fea0003800000 */
.L_x_23:
[----:B------:R-:W-:-:S13]  /*0e00*/  ISETP.GE.AND P1, PT, R4, R7, PT ;  /* 0x000000070400720c */ /* 0x000fda0003f26270 */
[----:B------:R-:W-:Y:S05]  /*0e10*/  @!P1 BRA `(.L_x_25) ;  /* 0x00000000000c9947 */ /* 0x000fea0003800000 */
[----:B0-2---:R-:W-:-:S05]  /*0e20*/  IMAD.WIDE.U32 R16, R0, 0x4, R10 ;  /* 0x0000000400107825 */ /* 0x005fca00078e000a */
[----:B------:R0:W5:Y:S01]  /*0e30*/  LDG.E.CONSTANT R18, desc[UR6][R16.64] ;  /* 0x0000000610127981 */ /* 0x000162000c1e9900 */
[----:B------:R-:W-:Y:S05]  /*0e40*/  BRA `(.L_x_26) ;  /* 0x00000000001c7947 */ /* 0x000fea0003800000 */
.L_x_25:
[----:B0-2---:R-:W-:-:S04]  /*0e50*/  IMAD.WIDE.U32 R16, R0, 0x4, R10 ;  /* 0x0000000400107825 */ /* 0x005fc800078e000a */
[----:B------:R-:W-:Y:S02]  /*0e60*/  IMAD.WIDE R18, R4, 0x4, R8 ;  /* 0x0000000404127825 */ /* 0x000fe400078e0208 */
[----:B------:R-:W2:Y:S04]  /*0e70*/  LDG.E.CONSTANT R17, desc[UR6][R16.64] ;  /* 0x0000000610117981 */ /* 0x000ea8000c1e9900 */
[----:B------:R-:W2:Y:S02]  /*0e80*/  LDG.E.CONSTANT R18, desc[UR6][R18.64] ;  /* 0x0000000612127981 */ /* 0x000ea4000c1e9900 */
[----:B--2---:R-:W-:-:S13]  /*0e90*/  ISETP.GT.U32.AND P1, PT, R17, R18, PT ;  /* 0x000000121100720c */ /* 0x004fda0003f24070 */
[----:B------:R-:W-:Y:S05]  /*0ea0*/  @P1 BRA `(.L_x_24) ;  /* 0x00000000000c1947 */ /* 0x000fea0003800000 */
[----:B------:R-:W-:-:S07]  /*0eb0*/  IMAD.MOV.U32 R18, RZ, RZ, R17 ;  /* 0x000000ffff127224 */ /* 0x000fce00078e0011 */
.L_x_26:
[----:B------:R-:W-:Y:S01]  /*0ec0*/  IADD3 R0, PT, PT, R0, 0x1, RZ ;  /* 0x0000000100007810 */ /* 0x000fe20007ffe0ff */
[----:B------:R-:W-:Y:S06]  /*0ed0*/  BRA `(.L_x_27) ;  /* 0x0000000000047947 */ /* 0x000fec0003800000 */
.L_x_24:
[----:B------:R-:W-:-:S07]  /*0ee0*/  VIADD R4, R4, 0x1 ;  /* 0x0000000104047836 */ /* 0x000fce0000000000 */
.L_x_27:
[----:B------:R-:W-:Y:S05]  /*0ef0*/  BSYNC.RECONVERGENT B0 ;  /* 0x0000000000007941 */ /* 0x000fea0003800200 */
.L_x_22:
[----:B-----5:R1:W-:Y:S01]  /*0f00*/  STG.E desc[UR6][R14.64+-0x4], R18 ;  /* 0xfffffc120e007986 */ /* 0x0203e2000c101906 */
[----:B------:R-:W-:Y:S01]  /*0f10*/  ISETP.GE.AND P1, PT, R0, R5, PT ;  /* 0x000000050000720c */ /* 0x000fe20003f26270 */
[----:B------:R-:W-:-:S12]  /*0f20*/  BSSY.RECONVERGENT B0, `(.L_x_28) ;  /* 0x0000014000007945 */ /* 0x000fd80003800200 */
[----:B-1----:R-:W-:Y:S05]  /*0f30*/  @!P1 BRA `(.L_x_29) ;  /* 0x00000000000c9947 */ /* 0x002fea0003800000 */
[----:B0-----:R-:W-:-:S05]  /*0f40*/  IMAD.WIDE R16, R4, 0x4, R8 ;  /* 0x0000000404107825 */ /* 0x001fca00078e0208 */
[----:B------:R0:W5:Y:S01]  /*0f50*/  LDG.E.CONSTANT R18, desc[UR6][R16.64] ;  /* 0x0000000610127981 */ /* 0x000162000c1e9900 */
[----:B------:R-:W-:Y:S05]  /*0f60*/  BRA `(.L_x_30) ;  /* 0x0000000000387947 */ /* 0x000fea0003800000 */
.L_x_29:
[----:B------:R-:W-:-:S13]  /*0f70*/  ISETP.GE.AND P1, PT, R4, R7, PT ;  /* 0x000000070400720c */ /* 0x000fda0003f26270 */
[----:B------:R-:W-:Y:S05]  /*0f80*/  @!P1 BRA `(.L_x_31) ;  /* 0x00000000000c9947 */ /* 0x000fea0003800000 */
[----:B0-2---:R-:W-:-:S05]  /*0f90*/  IMAD.WIDE.U32 R16, R0, 0x4, R10 ;  /* 0x0000000400107825 */ /* 0x005fca00078e000a */
[----:B------:R0:W5:Y:S01]  /*0fa0*/  LDG.E.CONSTANT R18, desc[UR6][R16.64] ;  /* 0x0000000610127981 */ /* 0x000162000c1e9900 */
[----:B------:R-:W-:Y:S05]  /*0fb0*/  BRA `(.L_x_32) ;  /* 0x00000000001c7947 */ /* 0x000fea0003800000 */
.L_x_31:
[----:B0-2---:R-:W-:-:S04]  /*0fc0*/  IMAD.WIDE.U32 R16, R0, 0x4, R10 ;  /* 0x0000000400107825 */ /* 0x005fc800078e000a */
[----:B------:R-:W-:Y:S02]  /*0fd0*/  IMAD.WIDE R18, R4, 0x4, R8 ;  /* 0x0000000404127825 */ /* 0x000fe400078e0208 */
[----:B------:R-:W2:Y:S04]  /*0fe0*/  LDG.E.CONSTANT R17, desc[UR6][R16.64] ;  /* 0x0000000610117981 */ /* 0x000ea8000c1e9900 */
[----:B------:R-:W2:Y:S02]  /*0ff0*/  LDG.E.CONSTANT R18, desc[UR6][R18.64] ;  /* 0x0000000612127981 */ /* 0x000ea4000c1e9900 */
[----:B--2---:R-:W-:-:S13]  /*1000*/  ISETP.GT.U32.AND P1, PT, R17, R18, PT ;  /* 0x000000121100720c */ /* 0x004fda0003f24070 */
[----:B------:R-:W-:Y:S05]  /*1010*/  @P1 BRA `(.L_x_30) ;  /* 0x00000000000c1947 */ /* 0x000fea0003800000 */
[----:B------:R-:W-:-:S07]  /*1020*/  MOV R18, R17 ;  /* 0x0000001100127202 */ /* 0x000fce0000000f00 */
.L_x_32:
[----:B------:R-:W-:Y:S01]  /*1030*/  VIADD R0, R0, 0x1 ;  /* 0x0000000100007836 */ /* 0x000fe20000000000 */
[----:B------:R-:W-:Y:S06]  /*1040*/  BRA `(.L_x_33) ;  /* 0x0000000000047947 */ /* 0x000fec0003800000 */
.L_x_30:
[----:B------:R-:W-:-:S07]  /*1050*/  IADD3 R4, PT, PT, R4, 0x1, RZ ;  /* 0x0000000104047810 */ /* 0x000fce0007ffe0ff */
.L_x_33:
[----:B------:R-:W-:Y:S05]  /*1060*/  BSYNC.RECONVERGENT B0 ;  /* 0x0000000000007941 */ /* 0x000fea0003800200 */
.L_x_28:
[----:B-----5:R1:W-:Y:S01]  /*1070*/  STG.E desc[UR6][R14.64], R18 ;  /* 0x000000120e007986 */ /* 0x0203e2000c101906 */
[----:B------:R-:W-:Y:S01]  /*1080*/  ISETP.GE.AND P1, PT, R0, R5, PT ;  /* 0x000000050000720c */ /* 0x000fe20003f26270 */
[----:B------:R-:W-:-:S12]  /*1090*/  BSSY.RECONVERGENT B0, `(.L_x_34) ;  /* 0x0000014000007945 */ /* 0x000fd80003800200 */
[----:B-1----:R-:W-:Y:S05]  /*10a0*/  @!P1 BRA `(.L_x_35) ;  /* 0x00000000000c9947 */ /* 0x002fea0003800000 */
[----:B0-----:R-:W-:-:S05]  /*10b0*/  IMAD.WIDE R16, R4, 0x4, R8 ;  /* 0x0000000404107825 */ /* 0x001fca00078e0208 */
[----:B------:R0:W5:Y:S01]  /*10c0*/  LDG.E.CONSTANT R18, desc[UR6][R16.64] ;  /* 0x0000000610127981 */ /* 0x000162000c1e9900 */
[----:B------:R-:W-:Y:S05]  /*10d0*/  BRA `(.L_x_36) ;  /* 0x0000000000387947 */ /* 0x000fea0003800000 */
.L_x_35:
[----:B------:R-:W-:-:S13]  /*10e0*/  ISETP.GE.AND P1, PT, R4, R7, PT ;  /* 0x000000070400720c */ /* 0x000fda0003f26270 */
[----:B------:R-:W-:Y:S05]  /*10f0*/  @!P1 BRA `(.L_x_37) ;  /* 0x00000000000c9947 */ /* 0x000fea0003800000 */
[----:B0-2---:R-:W-:-:S05]  /*1100*/  IMAD.WIDE.U32 R16, R0, 0x4, R10 ;  /* 0x0000000400107825 */ /* 0x005fca00078e000a */
[----:B------:R0:W5:Y:S01]  /*1110*/  LDG.E.CONSTANT R18, desc[UR6][R16.64] ;  /* 0x0000000610127981 */ /* 0x000162000c1e9900 */
[----:B------:R-:W-:Y:S05]  /*1120*/  BRA `(.L_x_38) ;  /* 0x00000000001c7947 */ /* 0x000fea0003800000 */
.L_x_37:
[----:B0-2---:R-:W-:-:S04]  /*1130*/  IMAD.WIDE.U32 R16, R0, 0x4, R10 ;  /* 0x0000000400107825 */ /* 0x005fc800078e000a */
[----:B------:R-:W-:Y:S02]  /*1140*/  IMAD.WIDE R18, R4, 0x4, R8 ;  /* 0x0000000404127825 */ /* 0x000fe400078e0208 */
[----:B------:R-:W2:Y:S04]  /*1150*/  LDG.E.CONSTANT R17, desc[UR6][R16.64] ;  /* 0x0000000610117981 */ /* 0x000ea8000c1e9900 */
[----:B------:R-:W2:Y:S02]  /*1160*/  LDG.E.CONSTANT R18, desc[UR6][R18.64] ;  /* 0x0000000612127981 */ /* 0x000ea4000c1e9900 */
[----:B--2---:R-:W-:-:S13]  /*1170*/  ISETP.GT.U32.AND P1, PT, R17, R18, PT ;  /* 0x000000121100720c */ /* 0x004fda0003f24070 */
[----:B------:R-:W-:Y:S05]  /*1180*/  @P1 BRA `(.L_x_36) ;  /* 0x00000000000c1947 */ /* 0x000fea0003800000 */
[----:B------:R-:W-:-:S07]  /*1190*/  IMAD.MOV.U32 R18, RZ, RZ, R17 ;  /* 0x000000ffff127224 */ /* 0x000fce00078e0011 */
.L_x_38:
[----:B------:R-:W-:Y:S01]  /*11a0*/  IADD3 R0, PT, PT, R0, 0x1, RZ ;  /* 0x0000000100007810 */ /* 0x000fe20007ffe0ff */
[----:B------:R-:W-:Y:S06]  /*11b0*/  BRA `(.L_x_39) ;  /* 0x0000000000047947 */ /* 0x000fec0003800000 */
.L_x_36:
[----:B------:R-:W-:-:S07]  /*11c0*/  VIADD R4, R4, 0x1 ;  /* 0x0000000104047836 */ /* 0x000fce0000000000 */
.L_x_39:
[----:B------:R-:W-:Y:S05]  /*11d0*/  BSYNC.RECONVERGENT B0 ;  /* 0x0000000000007941 */ /* 0x000fea0003800200 */
.L_x_34:
[----:B-----5:R1:W-:Y:S01]  /*11e0*/  STG.E desc[UR6][R14.64+0x4], R18 ;  /* 0x000004120e007986 */ /* 0x0203e2000c101906 */
[----:B------:R-:W-:Y:S01]  /*11f0*/  IADD3 R13, PT, PT, R13, 0x4, RZ ;  /* 0x000000040d0d7810 */ /* 0x000fe20007ffe0ff */
[----:B------:R-:W-:Y:S06]  /*1200*/  @P0 BRA `(.L_x_40) ;  /* 0xfffffff800740947 */ /* 0x000fec000383ffff */
[----:B------:R-:W-:Y:S05]  /*1210*/  EXIT ;  /* 0x000000000000794d */ /* 0x000fea0003800000 */
.L_x_41:
[----:B------:R-:W-:-:S00]  /*1220*/  BRA `(.L_x_41) ;  /* 0xfffffffc00fc7947 */ /* 0x000fc0000383ffff */
[----:B------:R-:W-:-:S00]  /*1230*/  NOP ;  /* 0x0000000000007918 */ /* 0x000fc00000000000 */
        /* <DEDUP_REMOVED lines=12> */
.L_x_42:


//--------------------- .nv.shared.reserved.0     --------------------------
	.section	.nv.shared.reserved.0,"aw",@nobits
	.weak		__nv_reservedSMEM_offset_0_alias
	.size		__nv_reservedSMEM_offset_0_alias, 0, 64
	.other		__nv_reservedSMEM_offset_0_alias,@"STO_CUDA_RESERVED_SHARED STV_DEFAULT"
__nv_reservedSMEM_offset_0_alias:
	.zero		0
	.zero		64


//--------------------- .nv.constant0._Z17merge_path_kernelPKjiS0_iPj --------------------------
	.section	.nv.constant0._Z17merge_path_kernelPKjiS0_iPj,"a",@progbits
	.sectionflags	@""
	.align	4
.nv.constant0._Z17merge_path_kernelPKjiS0_iPj:
	.zero		936


//--------------------- SYMBOLS --------------------------

	.type		.nv.reservedSmem.offset0,@object
	.size		.nv.reservedSmem.offset0,0x4
